	.headerflags	@"EF_CUDA_TEXMODE_UNIFIED EF_CUDA_64BIT_ADDRESS EF_CUDA_ACCELERATORS EF_CUDA_SM90 EF_CUDA_VIRTUAL_SM(EF_CUDA_SM90)"
	.elftype	@"ET_EXEC"


//--------------------- .nv.info                  --------------------------
	.section	.nv.info,"",@"SHT_CUDA_INFO"
	.align	4


	//----- nvinfo : EIATTR_REGCOUNT
	.align		4
        /*0000*/ 	.byte	0x04, 0x2f
        /*0002*/ 	.short	(.L_1 - .L_0)
	.align		4
.L_0:
        /*0004*/ 	.word	index@(triton_poi_fused_cat_30)
        /*0008*/ 	.word	0x00000020


	//----- nvinfo : EIATTR_MIN_STACK_SIZE
	.align		4
.L_1:
        /*000c*/ 	.byte	0x04, 0x12
        /*000e*/ 	.short	(.L_3 - .L_2)
	.align		4
.L_2:
        /*0010*/ 	.word	index@(triton_poi_fused_cat_30)
        /*0014*/ 	.word	0x00000000


	//----- nvinfo : EIATTR_FRAME_SIZE
	.align		4
.L_3:
        /*0018*/ 	.byte	0x04, 0x11
        /*001a*/ 	.short	(.L_5 - .L_4)
	.align		4
.L_4:
        /*001c*/ 	.word	index@(triton_poi_fused_cat_30)
        /*0020*/ 	.word	0x00000000


	//----- nvinfo : EIATTR_MIN_STACK_SIZE
	.align		4
.L_5:
        /*0024*/ 	.byte	0x04, 0x12
        /*0026*/ 	.short	(.L_7 - .L_6)
	.align		4
.L_6:
        /*0028*/ 	.word	index@(triton_poi_fused_cat_30)
        /*002c*/ 	.word	0x00000000
.L_7:


//--------------------- .nv.info.triton_poi_fused_cat_30 --------------------------
	.section	.nv.info.triton_poi_fused_cat_30,"",@"SHT_CUDA_INFO"
	.sectionflags	@""
	.align	4


	//----- nvinfo : EIATTR_CUDA_API_VERSION
	.align		4
        /*0000*/ 	.byte	0x04, 0x37
        /*0002*/ 	.short	(.L_9 - .L_8)
.L_8:
        /*0004*/ 	.word	0x0000007c


	//----- nvinfo : EIATTR_KPARAM_INFO
	.align		4
.L_9:
        /*0008*/ 	.byte	0x04, 0x17
        /*000a*/ 	.short	(.L_11 - .L_10)
.L_10:
        /*000c*/ 	.word	0x00000000
        /*0010*/ 	.short	0x0009
        /*0012*/ 	.short	0x0048
        /*0014*/ 	.byte	0x00, 0xf0, 0x11, 0x00


	//----- nvinfo : EIATTR_KPARAM_INFO
	.align		4
.L_11:
        /*0018*/ 	.byte	0x04, 0x17
        /*001a*/ 	.short	(.L_13 - .L_12)
.L_12:
        /*001c*/ 	.word	0x00000000
        /*0020*/ 	.short	0x0008
        /*0022*/ 	.short	0x0040
        /*0024*/ 	.byte	0x00, 0xf4, 0x21, 0x00


	//----- nvinfo : EIATTR_KPARAM_INFO
	.align		4
.L_13:
        /*0028*/ 	.byte	0x04, 0x17
        /*002a*/ 	.short	(.L_15 - .L_14)
.L_14:
        /*002c*/ 	.word	0x00000000
        /*0030*/ 	.short	0x0007
        /*0032*/ 	.short	0x0038
        /*0034*/ 	.byte	0x00, 0xf4, 0x21, 0x00


	//----- nvinfo : EIATTR_KPARAM_INFO
	.align		4
.L_15:
        /*0038*/ 	.byte	0x04, 0x17
        /*003a*/ 	.short	(.L_17 - .L_16)
.L_16:
        /*003c*/ 	.word	0x00000000
        /*0040*/ 	.short	0x0006
        /*0042*/ 	.short	0x0030
        /*0044*/ 	.byte	0x00, 0xf4, 0x21, 0x00


	//----- nvinfo : EIATTR_KPARAM_INFO
	.align		4
.L_17:
        /*0048*/ 	.byte	0x04, 0x17
        /*004a*/ 	.short	(.L_19 - .L_18)
.L_18:
        /*004c*/ 	.word	0x00000000
        /*0050*/ 	.short	0x0005
        /*0052*/ 	.short	0x0028
        /*0054*/ 	.byte	0x00, 0xf4, 0x21, 0x00


	//----- nvinfo : EIATTR_KPARAM_INFO
	.align		4
.L_19:
        /*0058*/ 	.byte	0x04, 0x17
        /*005a*/ 	.short	(.L_21 - .L_20)
.L_20:
        /*005c*/ 	.word	0x00000000
        /*0060*/ 	.short	0x0004
        /*0062*/ 	.short	0x0020
        /*0064*/ 	.byte	0x00, 0xf4, 0x21, 0x00


	//----- nvinfo : EIATTR_KPARAM_INFO
	.align		4
.L_21:
        /*0068*/ 	.byte	0x04, 0x17
        /*006a*/ 	.short	(.L_23 - .L_22)
.L_22:
        /*006c*/ 	.word	0x00000000
        /*0070*/ 	.short	0x0003
        /*0072*/ 	.short	0x0018
        /*0074*/ 	.byte	0x00, 0xf4, 0x21, 0x00


	//----- nvinfo : EIATTR_KPARAM_INFO
	.align		4
.L_23:
        /*0078*/ 	.byte	0x04, 0x17
        /*007a*/ 	.short	(.L_25 - .L_24)
.L_24:
        /*007c*/ 	.word	0x00000000
        /*0080*/ 	.short	0x0002
        /*0082*/ 	.short	0x0010
        /*0084*/ 	.byte	0x00, 0xf4, 0x21, 0x00


	//----- nvinfo : EIATTR_KPARAM_INFO
	.align		4
.L_25:
        /*0088*/ 	.byte	0x04, 0x17
        /*008a*/ 	.short	(.L_27 - .L_26)
.L_26:
        /*008c*/ 	.word	0x00000000
        /*0090*/ 	.short	0x0001
        /*0092*/ 	.short	0x0008
        /*0094*/ 	.byte	0x00, 0xf4, 0x21, 0x00


	//----- nvinfo : EIATTR_KPARAM_INFO
	.align		4
.L_27:
        /*0098*/ 	.byte	0x04, 0x17
        /*009a*/ 	.short	(.L_29 - .L_28)
.L_28:
        /*009c*/ 	.word	0x00000000
        /*00a0*/ 	.short	0x0000
        /*00a2*/ 	.short	0x0000
        /*00a4*/ 	.byte	0x00, 0xf4, 0x21, 0x00


	//----- nvinfo : EIATTR_SPARSE_MMA_MASK
	.align		4
.L_29:
        /*00a8*/ 	.byte	0x03, 0x50
        /*00aa*/ 	.short	0x0000


	//----- nvinfo : EIATTR_MAXREG_COUNT
	.align		4
        /*00ac*/ 	.byte	0x03, 0x1b
        /*00ae*/ 	.short	0x00ff


	//----- nvinfo : EIATTR_EXIT_INSTR_OFFSETS
	.align		4
        /*00b0*/ 	.byte	0x04, 0x1c
        /*00b2*/ 	.short	(.L_31 - .L_30)


	//   ....[0]....
.L_30:
        /*00b4*/ 	.word	0x00000940


	//----- nvinfo : EIATTR_REQNTID
	.align		4
.L_31:
        /*00b8*/ 	.byte	0x04, 0x10
        /*00ba*/ 	.short	(.L_33 - .L_32)
.L_32:
        /*00bc*/ 	.word	0x00000100
        /*00c0*/ 	.word	0x00000001
        /*00c4*/ 	.word	0x00000001


	//----- nvinfo : EIATTR_CBANK_PARAM_SIZE
	.align		4
.L_33:
        /*00c8*/ 	.byte	0x03, 0x19
        /*00ca*/ 	.short	0x004c


	//----- nvinfo : EIATTR_PARAM_CBANK
	.align		4
        /*00cc*/ 	.byte	0x04, 0x0a
        /*00ce*/ 	.short	(.L_35 - .L_34)
	.align		4
.L_34:
        /*00d0*/ 	.word	index@(.nv.constant0.triton_poi_fused_cat_30)
        /*00d4*/ 	.short	0x0210
        /*00d6*/ 	.short	0x004c


	//----- nvinfo : EIATTR_SW_WAR
	.align		4
.L_35:
        /*00d8*/ 	.byte	0x04, 0x36
        /*00da*/ 	.short	(.L_37 - .L_36)
.L_36:
        /*00dc*/ 	.word	0x00000008
.L_37:


//--------------------- .nv.callgraph             --------------------------
	.section	.nv.callgraph,"",@"SHT_CUDA_CALLGRAPH"
	.align	4
	.sectionentsize	8
	.align		4
        /*0000*/ 	.word	0x00000000
	.align		4
        /*0004*/ 	.word	0xffffffff
	.align		4
        /*0008*/ 	.word	0x00000000
	.align		4
        /*000c*/ 	.word	0xfffffffe
	.align		4
        /*0010*/ 	.word	0x00000000
	.align		4
        /*0014*/ 	.word	0xfffffffd
	.align		4
        /*0018*/ 	.word	0x00000000
	.align		4
        /*001c*/ 	.word	0xfffffffc


//--------------------- .text.triton_poi_fused_cat_30 --------------------------
	.section	.text.triton_poi_fused_cat_30,"ax",@progbits
	.align	128
        .global         triton_poi_fused_cat_30
        .type           triton_poi_fused_cat_30,@function
        .size           triton_poi_fused_cat_30,(.L_x_1 - triton_poi_fused_cat_30)
        .other          triton_poi_fused_cat_30,@"STO_CUDA_ENTRY STV_DEFAULT"
triton_poi_fused_cat_30:
.text.triton_poi_fused_cat_30:
[----:B------:R-:W-:Y:S01]  /*0000*/  LDC R1, c[0x0][0x28] ;  /* 0x00000a00ff017b82 */ /* 0x000fe20000000800 */
[----:B------:R-:W1:Y:S07]  /*0010*/  S2R R0, SR_TID.X ;  /* 0x0000000000007919 */ /* 0x000e6e0000002100 */
[----:B------:R-:W2:Y:S01]  /*0020*/  LDC.64 R6, c[0x0][0x220] ;  /* 0x00008800ff067b82 */ /* 0x000ea20000000a00 */
[----:B------:R-:W-:Y:S01]  /*0030*/  CS2R R12, SRZ ;  /* 0x00000000000c7805 */ /* 0x000fe2000001ff00 */
[----:B------:R-:W-:Y:S01]  /*0040*/  ULDC.64 UR4, c[0x0][0x208] ;  /* 0x0000820000047ab9 */ /* 0x000fe20000000a00 */
[----:B------:R-:W3:Y:S05]  /*0050*/  S2R R23, SR_CTAID.X ;  /* 0x0000000000177919 */ /* 0x000eea0000002500 */
[----:B------:R-:W4:Y:S01]  /*0060*/  LDC.64 R26, c[0x0][0x238] ;  /* 0x00008e00ff1a7b82 */ /* 0x000f220000000a00 */
[----:B------:R-:W-:-:S02]  /*0070*/  CS2R R8, SRZ ;  /* 0x0000000000087805 */ /* 0x000fc4000001ff00 */
[----:B------:R-:W-:Y:S01]  /*0080*/  CS2R R10, SRZ ;  /* 0x00000000000a7805 */ /* 0x000fe2000001ff00 */
[----:B------:R-:W-:Y:S01]  /*0090*/  ULDC.64 UR6, c[0x0][0x230] ;  /* 0x00008c0000067ab9 */ /* 0x000fe20000000a00 */
[----:B-1----:R-:W-:Y:S01]  /*00a0*/  IMAD.SHL.U32 R0, R0, 0x2, RZ ;  /* 0x0000000200007824 */ /* 0x002fe200078e00ff */
[----:B---3--:R-:W-:-:S04]  /*00b0*/  SHF.R.S32.HI R2, RZ, 0x16, R23 ;  /* 0x00000016ff027819 */ /* 0x008fc80000011417 */
[----:B------:R-:W-:Y:S02]  /*00c0*/  LOP3.LUT R0, R0, 0x1fe, RZ, 0xc0, !PT ;  /* 0x000001fe00007812 */ /* 0x000fe400078ec0ff */
[----:B------:R-:W-:-:S03]  /*00d0*/  SGXT R2, R2, 0x1 ;  /* 0x000000010202781a */ /* 0x000fc60000000200 */
[----:B------:R-:W-:-:S05]  /*00e0*/  IMAD R23, R23, 0x200, R0 ;  /* 0x0000020017177824 */ /* 0x000fca00078e0200 */
[-C--:B------:R-:W-:Y:S02]  /*00f0*/  LEA.HI R3, R2, R23.reuse, RZ, 0xa ;  /* 0x0000001702037211 */ /* 0x080fe400078f50ff */
[----:B------:R-:W-:Y:S02]  /*0100*/  SHF.R.S32.HI R0, RZ, 0x1f, R23 ;  /* 0x0000001fff007819 */ /* 0x000fe40000011417 */
[----:B------:R-:W-:Y:S02]  /*0110*/  SHF.R.S32.HI R14, RZ, 0xa, R3 ;  /* 0x0000000aff0e7819 */ /* 0x000fe40000011403 */
[----:B------:R-:W-:-:S03]  /*0120*/  LEA.HI R0, R0, R23, RZ, 0x5 ;  /* 0x0000001700007211 */ /* 0x000fc600078f28ff */
[----:B------:R-:W-:Y:S01]  /*0130*/  IMAD.HI R2, R14, 0x2aaaaaab, RZ ;  /* 0x2aaaaaab0e027827 */ /* 0x000fe200078e02ff */
[----:B------:R-:W-:Y:S02]  /*0140*/  SHF.R.S32.HI R21, RZ, 0x5, R0 ;  /* 0x00000005ff157819 */ /* 0x000fe40000011400 */
[----:B------:R-:W-:Y:S02]  /*0150*/  LOP3.LUT R0, R0, 0xffffffe0, RZ, 0xc0, !PT ;  /* 0xffffffe000007812 */ /* 0x000fe400078ec0ff */
[----:B------:R-:W-:-:S04]  /*0160*/  SHF.R.U32.HI R5, RZ, 0x1f, R2 ;  /* 0x0000001fff057819 */ /* 0x000fc80000011602 */
[----:B------:R-:W-:Y:S02]  /*0170*/  LEA.HI R5, R2, R5, RZ, 0x1a ;  /* 0x0000000502057211 */ /* 0x000fe400078fd0ff */
[----:B------:R-:W-:-:S03]  /*0180*/  LEA.HI R2, R21, R21, RZ, 0x5 ;  /* 0x0000001515027211 */ /* 0x000fc600078f28ff */
[----:B------:R-:W-:Y:S01]  /*0190*/  IMAD R14, R5, -0x180, R14 ;  /* 0xfffffe80050e7824 */ /* 0x000fe200078e020e */
[----:B------:R-:W-:Y:S01]  /*01a0*/  LOP3.LUT R2, R2, 0xffffffe0, RZ, 0xc0, !PT ;  /* 0xffffffe002027812 */ /* 0x000fe200078ec0ff */
[----:B------:R-:W1:Y:S03]  /*01b0*/  LDC.64 R4, c[0x0][0x228] ;  /* 0x00008a00ff047b82 */ /* 0x000e660000000a00 */
[----:B------:R-:W-:Y:S01]  /*01c0*/  ISETP.GT.AND P0, PT, R14, 0x7f, PT ;  /* 0x0000007f0e00780c */ /* 0x000fe20003f04270 */
[----:B------:R-:W-:-:S04]  /*01d0*/  IMAD.IADD R21, R21, 0x1, -R2 ;  /* 0x0000000115157824 */ /* 0x000fc800078e0a02 */
[----:B--2---:R-:W-:-:S04]  /*01e0*/  IMAD.WIDE R16, R21, 0x8, R6 ;  /* 0x0000000815107825 */ /* 0x004fc800078e0206 */
[----:B------:R-:W-:-:S04]  /*01f0*/  IMAD.IADD R19, R23, 0x1, -R0 ;  /* 0x0000000117137824 */ /* 0x000fc800078e0a00 */
[----:B------:R-:W2:Y:S01]  /*0200*/  @P0 LDG.E.EL.64 R12, desc[UR4][R16.64] ;  /* 0x00000004100c0981 */ /* 0x000ea2000c2e1b00 */
[----:B-1----:R-:W-:-:S05]  /*0210*/  IMAD.WIDE R24, R19, 0x8, R4 ;  /* 0x0000000813187825 */ /* 0x002fca00078e0204 */
[----:B------:R-:W3:Y:S01]  /*0220*/  @P0 LDG.E.EL.128 R8, desc[UR4][R24.64] ;  /* 0x0000000418080981 */ /* 0x000ee2000c2e1d00 */
[----:B------:R-:W-:Y:S02]  /*0230*/  CS2R R4, SRZ ;  /* 0x0000000000047805 */ /* 0x000fe4000001ff00 */
[----:B------:R-:W-:Y:S01]  /*0240*/  CS2R R6, SRZ ;  /* 0x0000000000067805 */ /* 0x000fe2000001ff00 */
[----:B----4-:R-:W-:-:S05]  /*0250*/  IMAD.WIDE R26, R19, 0x8, R26 ;  /* 0x00000008131a7825 */ /* 0x010fca00078e021a */
[----:B------:R1:W4:Y:S01]  /*0260*/  @P0 LDG.E.EL.128 R4, desc[UR4][R26.64] ;  /* 0x000000041a040981 */ /* 0x000322000c2e1d00 */
[----:B------:R-:W-:Y:S01]  /*0270*/  IMAD.HI R0, R23, 0x2aaaaaab, RZ ;  /* 0x2aaaaaab17007827 */ /* 0x000fe200078e02ff */
[----:B--2---:R-:W-:Y:S02]  /*0280*/  SEL R20, R13, RZ, P0 ;  /* 0x000000ff0d147207 */ /* 0x004fe40000000000 */
[----:B------:R-:W-:Y:S02]  /*0290*/  SEL R15, R12, RZ, P0 ;  /* 0x000000ff0c0f7207 */ /* 0x000fe40000000000 */
[----:B------:R-:W-:Y:S02]  /*02a0*/  SHF.R.U32.HI R2, RZ, 0x1b, R20 ;  /* 0x0000001bff027819 */ /* 0x000fe40000011614 */
[----:B------:R-:W-:Y:S02]  /*02b0*/  SHF.R.U32.HI R13, RZ, 0x1f, R0 ;  /* 0x0000001fff0d7819 */ /* 0x000fe40000011600 */
[----:B------:R-:W-:-:S02]  /*02c0*/  LOP3.LUT R2, R2, 0x10, RZ, 0xc0, !PT ;  /* 0x0000001002027812 */ /* 0x000fc400078ec0ff */
[----:B------:R-:W-:Y:S02]  /*02d0*/  LEA.HI.SX32 R0, R0, R13, 0x10 ;  /* 0x0000000d00007211 */ /* 0x000fe400078f82ff */
[----:B------:R-:W-:Y:S02]  /*02e0*/  IADD3 R22, P1, R2, R15, RZ ;  /* 0x0000000f02167210 */ /* 0x000fe40007f3e0ff */
[----:B---3--:R-:W-:Y:S01]  /*02f0*/  SEL R18, R9, RZ, P0 ;  /* 0x000000ff09127207 */ /* 0x008fe20000000000 */
[----:B-1----:R-:W-:Y:S01]  /*0300*/  IMAD.U32 R27, R0, 0x10000, RZ ;  /* 0x00010000001b7824 */ /* 0x002fe200078e00ff */
[----:B------:R-:W-:Y:S01]  /*0310*/  SEL R15, R8, RZ, P0 ;  /* 0x000000ff080f7207 */ /* 0x000fe20000000000 */
[----:B------:R-:W-:Y:S01]  /*0320*/  IMAD.SHL.U32 R8, R22, 0x40, RZ ;  /* 0x0000004016087824 */ /* 0x000fe200078e00ff */
[----:B------:R-:W-:Y:S01]  /*0330*/  SEL R12, R11, RZ, P0 ;  /* 0x000000ff0b0c7207 */ /* 0x000fe20000000000 */
[----:B------:R-:W-:Y:S01]  /*0340*/  IMAD.X R11, RZ, RZ, R20, P1 ;  /* 0x000000ffff0b7224 */ /* 0x000fe200008e0614 */
[----:B------:R-:W-:Y:S01]  /*0350*/  SHF.R.U32.HI R17, RZ, 0x19, R18 ;  /* 0x00000019ff117819 */ /* 0x000fe20000011612 */
[----:B------:R-:W-:Y:S01]  /*0360*/  IMAD.MOV.U32 R20, RZ, RZ, RZ ;  /* 0x000000ffff147224 */ /* 0x000fe200078e00ff */
[----:B------:R-:W-:-:S02]  /*0370*/  SEL R9, R10, RZ, P0 ;  /* 0x000000ff0a097207 */ /* 0x000fc40000000000 */
[----:B------:R-:W-:Y:S02]  /*0380*/  LEA R16, P2, R15, UR6, 0x2 ;  /* 0x000000060f107c11 */ /* 0x000fe4000f8410ff */
[----:B------:R-:W-:Y:S02]  /*0390*/  SHF.R.U32.HI R13, RZ, 0x19, R12 ;  /* 0x00000019ff0d7819 */ /* 0x000fe4000001160c */
[----:B------:R-:W-:Y:S02]  /*03a0*/  LOP3.LUT R17, R17, 0x40, RZ, 0xc0, !PT ;  /* 0x0000004011117812 */ /* 0x000fe400078ec0ff */
[----:B------:R-:W-:Y:S02]  /*03b0*/  LEA R2, P1, R9, UR6, 0x2 ;  /* 0x0000000609027c11 */ /* 0x000fe4000f8210ff */
[----:B------:R-:W-:Y:S02]  /*03c0*/  SHF.L.U64.HI R10, R22, 0x6, R11 ;  /* 0x00000006160a7819 */ /* 0x000fe4000001020b */
[----:B------:R-:W-:-:S02]  /*03d0*/  LOP3.LUT R13, R13, 0x40, RZ, 0xc0, !PT ;  /* 0x000000400d0d7812 */ /* 0x000fc400078ec0ff */
[----:B------:R-:W-:Y:S02]  /*03e0*/  LEA.HI.X R11, R15, UR7, R18, 0x2, P2 ;  /* 0x000000070f0b7c11 */ /* 0x000fe400090f1412 */
[----:B------:R-:W-:Y:S02]  /*03f0*/  IADD3 R16, P4, P3, R8, R16, R17 ;  /* 0x0000001008107210 */ /* 0x000fe40007b9e011 */
[----:B----4-:R-:W-:Y:S02]  /*0400*/  SEL R17, R4, RZ, P0 ;  /* 0x000000ff04117207 */ /* 0x010fe40000000000 */
[----:B------:R-:W-:Y:S02]  /*0410*/  SEL R18, R5, RZ, P0 ;  /* 0x000000ff05127207 */ /* 0x000fe40000000000 */
[----:B------:R-:W-:Y:S02]  /*0420*/  SEL R15, R6, RZ, P0 ;  /* 0x000000ff060f7207 */ /* 0x000fe40000000000 */
[----:B------:R-:W-:-:S02]  /*0430*/  SEL R4, R7, RZ, P0 ;  /* 0x000000ff07047207 */ /* 0x000fc40000000000 */
[----:B------:R-:W-:Y:S02]  /*0440*/  LEA.HI.X R9, R9, UR7, R12, 0x2, P1 ;  /* 0x0000000709097c11 */ /* 0x000fe400088f140c */
[----:B------:R-:W-:Y:S02]  /*0450*/  IADD3 R2, P2, P1, R8, R2, R13 ;  /* 0x0000000208027210 */ /* 0x000fe4000795e00d */
[----:B------:R-:W-:Y:S02]  /*0460*/  SHF.R.U32.HI R13, RZ, 0x19, R18 ;  /* 0x00000019ff0d7819 */ /* 0x000fe40000011612 */
[----:B------:R-:W-:Y:S02]  /*0470*/  LEA R6, P6, R15, UR6, 0x2 ;  /* 0x000000060f067c11 */ /* 0x000fe4000f8c10ff */
[----:B------:R-:W-:Y:S02]  /*0480*/  SHF.R.U32.HI R7, RZ, 0x19, R4 ;  /* 0x00000019ff077819 */ /* 0x000fe40000011604 */
[----:B------:R-:W-:-:S02]  /*0490*/  LEA R12, P5, R17, UR6, 0x2 ;  /* 0x00000006110c7c11 */ /* 0x000fc4000f8a10ff */
[----:B------:R-:W-:Y:S02]  /*04a0*/  LOP3.LUT R13, R13, 0x40, RZ, 0xc0, !PT ;  /* 0x000000400d0d7812 */ /* 0x000fe400078ec0ff */
[----:B------:R-:W-:Y:S02]  /*04b0*/  LEA.HI.X R15, R15, UR7, R4, 0x2, P6 ;  /* 0x000000070f0f7c11 */ /* 0x000fe4000b0f1404 */
[----:B------:R-:W-:Y:S02]  /*04c0*/  LOP3.LUT R7, R7, 0x40, RZ, 0xc0, !PT ;  /* 0x0000004007077812 */ /* 0x000fe400078ec0ff */
[----:B------:R-:W-:Y:S02]  /*04d0*/  LOP3.LUT R4, R3, 0xfffffc00, RZ, 0xc0, !PT ;  /* 0xfffffc0003047812 */ /* 0x000fe400078ec0ff */
[----:B------:R-:W-:Y:S01]  /*04e0*/  LEA.HI.X R5, R17, UR7, R18, 0x2, P5 ;  /* 0x0000000711057c11 */ /* 0x000fe2000a8f1412 */
[----:B------:R-:W-:Y:S01]  /*04f0*/  VIADD R18, R14, 0xffffff80 ;  /* 0xffffff800e127836 */ /* 0x000fe20000000000 */
[----:B------:R-:W-:-:S02]  /*0500*/  IADD3 R12, P5, P6, R8, R12, R13 ;  /* 0x0000000c080c7210 */ /* 0x000fc40007ebe00d */
[----:B------:R-:W-:Y:S01]  /*0510*/  IADD3.X R17, R10, R11, RZ, P4, P3 ;  /* 0x0000000b0a117210 */ /* 0x000fe200027e64ff */
[----:B------:R-:W-:Y:S01]  /*0520*/  IMAD.SHL.U32 R29, R18, 0x100, RZ ;  /* 0x00000100121d7824 */ /* 0x000fe200078e00ff */
[----:B------:R-:W-:Y:S01]  /*0530*/  IADD3 R8, P3, P4, R8, R6, R7 ;  /* 0x0000000608087210 */ /* 0x000fe20007c7e007 */
[----:B------:R-:W-:Y:S01]  /*0540*/  IMAD.IADD R7, R23, 0x1, -R4 ;  /* 0x0000000117077824 */ /* 0x000fe200078e0a04 */
[C---:B------:R-:W-:Y:S01]  /*0550*/  IADD3.X R3, R10.reuse, R9, RZ, P2, P1 ;  /* 0x000000090a037210 */ /* 0x040fe200017e24ff */
[C---:B------:R-:W-:Y:S01]  /*0560*/  IMAD.WIDE R16, R29.reuse, 0x4, R16 ;  /* 0x000000041d107825 */ /* 0x040fe200078e0210 */
[C---:B------:R-:W-:Y:S02]  /*0570*/  IADD3.X R13, R10.reuse, R5, RZ, P5, P6 ;  /* 0x000000050a0d7210 */ /* 0x040fe40002fec4ff */
[----:B------:R-:W-:Y:S01]  /*0580*/  IADD3.X R9, R10, R15, RZ, P3, P4 ;  /* 0x0000000f0a097210 */ /* 0x000fe20001fe84ff */
[----:B------:R-:W-:Y:S01]  /*0590*/  IMAD R25, R0, 0x40000, R7 ;  /* 0x0004000000197824 */ /* 0x000fe200078e0207 */
[----:B------:R-:W1:Y:S01]  /*05a0*/  LDC.64 R10, c[0x0][0x240] ;  /* 0x00009000ff0a7b82 */ /* 0x000e620000000a00 */
[----:B------:R-:W-:Y:S01]  /*05b0*/  ISETP.GE.AND P1, PT, R14, 0x80, PT ;  /* 0x000000800e00780c */ /* 0x000fe20003f26270 */
[----:B------:R-:W-:-:S04]  /*05c0*/  IMAD.WIDE R2, R29, 0x4, R2 ;  /* 0x000000041d027825 */ /* 0x000fc800078e0202 */
[C---:B------:R-:W-:Y:S02]  /*05d0*/  IMAD.WIDE R12, R29.reuse, 0x4, R12 ;  /* 0x000000041d0c7825 */ /* 0x040fe400078e020c */
[----:B------:R-:W2:Y:S02]  /*05e0*/  LDC.64 R6, c[0x0][0x218] ;  /* 0x00008600ff067b82 */ /* 0x000ea40000000a00 */
[----:B------:R-:W-:-:S04]  /*05f0*/  IMAD.WIDE R8, R29, 0x4, R8 ;  /* 0x000000041d087825 */ /* 0x000fc800078e0208 */
[----:B------:R-:W-:Y:S02]  /*0600*/  IMAD R29, R0, -0x60000, R23 ;  /* 0xfffa0000001d7824 */ /* 0x000fe400078e0217 */
[----:B------:R-:W3:Y:S01]  /*0610*/  LDC.64 R14, c[0x0][0x210] ;  /* 0x00008400ff0e7b82 */ /* 0x000ee20000000a00 */
[----:B------:R-:W-:Y:S02]  /*0620*/  IMAD R25, R18, 0x400, R25 ;  /* 0x0000040012197824 */ /* 0x000fe400078e0219 */
[----:B------:R-:W-:Y:S02]  /*0630*/  IMAD R29, R0, 0x20000, R29 ;  /* 0x00020000001d7824 */ /* 0x000fe400078e021d */
[----:B------:R-:W-:Y:S02]  /*0640*/  IMAD.MOV.U32 R18, RZ, RZ, RZ ;  /* 0x000000ffff127224 */ /* 0x000fe400078e00ff */
[C---:B------:R-:W-:Y:S01]  /*0650*/  IMAD.WIDE R16, R27.reuse, 0x4, R16 ;  /* 0x000000041b107825 */ /* 0x040fe200078e0210 */
[----:B------:R-:W4:Y:S03]  /*0660*/  LDC.64 R4, c[0x0][0x248] ;  /* 0x00009200ff047b82 */ /* 0x000f260000000a00 */
[----:B------:R-:W-:Y:S01]  /*0670*/  IMAD.MOV.U32 R0, RZ, RZ, RZ ;  /* 0x000000ffff007224 */ /* 0x000fe200078e00ff */
[----:B------:R5:W4:Y:S01]  /*0680*/  @P0 LDG.E.EL R18, desc[UR4][R16.64] ;  /* 0x0000000410120981 */ /* 0x000b22000c2e1900 */
[----:B------:R-:W-:-:S04]  /*0690*/  IMAD.WIDE R12, R27, 0x4, R12 ;  /* 0x000000041b0c7825 */ /* 0x000fc800078e020c */
[----:B------:R-:W-:Y:S01]  /*06a0*/  IMAD.MOV.U32 R22, RZ, RZ, RZ ;  /* 0x000000ffff167224 */ /* 0x000fe200078e00ff */
[----:B------:R-:W4:Y:S01]  /*06b0*/  @P0 LDG.E.EL R0, desc[UR4][R12.64] ;  /* 0x000000040c000981 */ /* 0x000f22000c2e1900 */
[----:B------:R-:W-:-:S04]  /*06c0*/  IMAD.WIDE R2, R27, 0x4, R2 ;  /* 0x000000041b027825 */ /* 0x000fc800078e0202 */
[----:B------:R-:W-:Y:S01]  /*06d0*/  IMAD.WIDE R8, R27, 0x4, R8 ;  /* 0x000000041b087825 */ /* 0x000fe200078e0208 */
[----:B------:R-:W-:Y:S01]  /*06e0*/  CS2R R26, SRZ ;  /* 0x00000000001a7805 */ /* 0x000fe2000001ff00 */
[----:B------:R2:W4:Y:S02]  /*06f0*/  @P0 LDG.E.EL R20, desc[UR4][R2.64] ;  /* 0x0000000402140981 */ /* 0x000524000c2e1900 */
[----:B-1----:R-:W-:Y:S02]  /*0700*/  IMAD.WIDE R10, R19, 0x4, R10 ;  /* 0x00000004130a7825 */ /* 0x002fe400078e020a */
[----:B------:R1:W4:Y:S02]  /*0710*/  @P0 LDG.E.EL R22, desc[UR4][R8.64] ;  /* 0x0000000408160981 */ /* 0x000324000c2e1900 */
[----:B--2---:R-:W-:Y:S02]  /*0720*/  IMAD.WIDE R6, R25, 0x4, R6 ;  /* 0x0000000419067825 */ /* 0x004fe400078e0206 */
[----:B------:R2:W4:Y:S02]  /*0730*/  @P0 LDG.E.EL.64 R26, desc[UR4][R10.64] ;  /* 0x000000040a1a0981 */ /* 0x000524000c2e1b00 */
[----:B---3--:R-:W-:Y:S01]  /*0740*/  IMAD.WIDE R24, R29, 0x4, R14 ;  /* 0x000000041d187825 */ /* 0x008fe200078e020e */
[----:B------:R-:W-:-:S02]  /*0750*/  CS2R R14, SRZ ;  /* 0x00000000000e7805 */ /* 0x000fc4000001ff00 */
[----:B-----5:R-:W-:Y:S01]  /*0760*/  CS2R R16, SRZ ;  /* 0x0000000000107805 */ /* 0x020fe2000001ff00 */
[----:B----4-:R-:W-:Y:S01]  /*0770*/  IMAD.WIDE R4, R21, 0x4, R4 ;  /* 0x0000000415047825 */ /* 0x010fe200078e0204 */
[----:B0-----:R-:W-:Y:S01]  /*0780*/  CS2R R2, SRZ ;  /* 0x0000000000027805 */ /* 0x001fe2000001ff00 */
[----:B-1----:R-:W0:Y:S01]  /*0790*/  LDC.64 R8, c[0x0][0x250] ;  /* 0x00009400ff087b82 */ /* 0x002e220000000a00 */
[----:B------:R1:W3:Y:S04]  /*07a0*/  @P0 LDG.E.64 R14, desc[UR4][R6.64] ;  /* 0x00000004060e0981 */ /* 0x0002e8000c1e1b00 */
[----:B------:R-:W4:Y:S04]  /*07b0*/  @P0 LDG.E.EL R16, desc[UR4][R4.64] ;  /* 0x0000000404100981 */ /* 0x000f28000c2e1900 */
[----:B------:R3:W5:Y:S04]  /*07c0*/  @P0 LDG.E.EL R17, desc[UR4][R4.64] ;  /* 0x0000000404110981 */ /* 0x000768000c2e1900 */
[----:B------:R-:W5:Y:S01]  /*07d0*/  @!P1 LDG.E.64 R2, desc[UR4][R24.64] ;  /* 0x0000000418029981 */ /* 0x000f62000c1e1b00 */
[----:B0-----:R-:W-:Y:S01]  /*07e0*/  IMAD.WIDE R8, R23, 0x4, R8 ;  /* 0x0000000417087825 */ /* 0x001fe200078e0208 */
[----:B--2---:R-:W-:-:S02]  /*07f0*/  SEL R11, R18, RZ, P0 ;  /* 0x000000ff120b7207 */ /* 0x004fc40000000000 */
[----:B------:R-:W-:Y:S02]  /*0800*/  SEL R0, R0, RZ, P0 ;  /* 0x000000ff00007207 */ /* 0x000fe40000000000 */
[----:B------:R-:W-:-:S03]  /*0810*/  SEL R20, R20, RZ, P0 ;  /* 0x000000ff14147207 */ /* 0x000fc60000000000 */
[----:B------:R-:W-:Y:S01]  /*0820*/  FADD R0, -R11, R0 ;  /* 0x000000000b007221 */ /* 0x000fe20000000100 */
[----:B------:R-:W-:Y:S02]  /*0830*/  SEL R22, R22, RZ, P0 ;  /* 0x000000ff16167207 */ /* 0x000fe40000000000 */
[----:B------:R-:W-:-:S03]  /*0840*/  SEL R26, R26, RZ, P0 ;  /* 0x000000ff1a1a7207 */ /* 0x000fc60000000000 */
[----:B-1----:R-:W-:Y:S01]  /*0850*/  FADD R7, -R20, R22 ;  /* 0x0000001614077221 */ /* 0x002fe20000000100 */
[----:B------:R-:W-:Y:S01]  /*0860*/  SEL R27, R27, RZ, P0 ;  /* 0x000000ff1b1b7207 */ /* 0x000fe20000000000 */
[----:B------:R-:W-:-:S04]  /*0870*/  FFMA R26, R0, R26, R11 ;  /* 0x0000001a001a7223 */ /* 0x000fc8000000000b */
[----:B------:R-:W-:Y:S01]  /*0880*/  FFMA R27, R7, R27, R20 ;  /* 0x0000001b071b7223 */ /* 0x000fe20000000014 */
[----:B---3--:R-:W-:Y:S02]  /*0890*/  SEL R5, R14, RZ, P0 ;  /* 0x000000ff0e057207 */ /* 0x008fe40000000000 */
[----:B------:R-:W-:Y:S02]  /*08a0*/  SEL R0, R15, RZ, P0 ;  /* 0x000000ff0f007207 */ /* 0x000fe40000000000 */
[----:B----4-:R-:W-:Y:S01]  /*08b0*/  SEL R16, R16, RZ, P0 ;  /* 0x000000ff10107207 */ /* 0x010fe20000000000 */
[----:B------:R-:W-:Y:S02]  /*08c0*/  FADD R26, -R5, R26 ;  /* 0x0000001a051a7221 */ /* 0x000fe40000000100 */
[----:B------:R-:W-:Y:S01]  /*08d0*/  FADD R27, -R0, R27 ;  /* 0x0000001b001b7221 */ /* 0x000fe20000000100 */
[----:B-----5:R-:W-:Y:S02]  /*08e0*/  SEL R17, R17, RZ, P0 ;  /* 0x000000ff11117207 */ /* 0x020fe40000000000 */
[----:B------:R-:W-:Y:S01]  /*08f0*/  SEL R2, R2, RZ, !P1 ;  /* 0x000000ff02027207 */ /* 0x000fe20004800000 */
[----:B------:R-:W-:Y:S01]  /*0900*/  @P1 FFMA R2, R26, R16, R5 ;  /* 0x000000101a021223 */ /* 0x000fe20000000005 */
[----:B------:R-:W-:Y:S01]  /*0910*/  SEL R3, R3, RZ, !P1 ;  /* 0x000000ff03037207 */ /* 0x000fe20004800000 */
[----:B------:R-:W-:-:S05]  /*0920*/  @P1 FFMA R3, R27, R17, R0 ;  /* 0x000000111b031223 */ /* 0x000fca0000000000 */
[----:B------:R-:W-:Y:S01]  /*0930*/  STG.E.64 desc[UR4][R8.64], R2 ;  /* 0x0000000208007986 */ /* 0x000fe2000c101b04 */
[----:B------:R-:W-:Y:S05]  /*0940*/  EXIT ;  /* 0x000000000000794d */ /* 0x000fea0003800000 */
.L_x_0:
[----:B------:R-:W-:-:S00]  /*0950*/  BRA `(.L_x_0) ;  /* 0xfffffffc00fc7947 */ /* 0x000fc0000383ffff */
[----:B------:R-:W-:-:S00]  /*0960*/  NOP ;  /* 0x0000000000007918 */ /* 0x000fc00000000000 */
        /* <DEDUP_REMOVED lines=9> */
.L_x_1:


//--------------------- .nv.constant0.triton_poi_fused_cat_30 --------------------------
	.section	.nv.constant0.triton_poi_fused_cat_30,"a",@progbits
	.sectionflags	@""
	.align	4
.nv.constant0.triton_poi_fused_cat_30:
	.zero		604
